	.headerflags	@"EF_CUDA_TEXMODE_UNIFIED EF_CUDA_64BIT_ADDRESS EF_CUDA_ACCELERATORS EF_CUDA_SM90 EF_CUDA_VIRTUAL_SM(EF_CUDA_SM90)"
	.elftype	@"ET_EXEC"


//--------------------- .nv.info                  --------------------------
	.section	.nv.info,"",@"SHT_CUDA_INFO"
	.align	4


	//----- nvinfo : EIATTR_REGCOUNT
	.align		4
        /*0000*/ 	.byte	0x04, 0x2f
        /*0002*/ 	.short	(.L_3 - .L_2)
	.align		4
.L_2:
        /*0004*/ 	.word	index@(triton_poi_fused_add_convolution_mul_pow_reciprocal_sin_view_6)
        /*0008*/ 	.word	0x0000001a


	//----- nvinfo : EIATTR_MIN_STACK_SIZE
	.align		4
.L_3:
        /*000c*/ 	.byte	0x04, 0x12
        /*000e*/ 	.short	(.L_5 - .L_4)
	.align		4
.L_4:
        /*0010*/ 	.word	index@(triton_poi_fused_add_convolution_mul_pow_reciprocal_sin_view_6)
        /*0014*/ 	.word	0x00000020


	//----- nvinfo : EIATTR_FRAME_SIZE
	.align		4
.L_5:
        /*0018*/ 	.byte	0x04, 0x11
        /*001a*/ 	.short	(.L_7 - .L_6)
	.align		4
.L_6:
        /*001c*/ 	.word	index@(triton_poi_fused_add_convolution_mul_pow_reciprocal_sin_view_6)
        /*0020*/ 	.word	0x00000020


	//----- nvinfo : EIATTR_MIN_STACK_SIZE
	.align		4
.L_7:
        /*0024*/ 	.byte	0x04, 0x12
        /*0026*/ 	.short	(.L_9 - .L_8)
	.align		4
.L_8:
        /*0028*/ 	.word	index@(triton_poi_fused_add_convolution_mul_pow_reciprocal_sin_view_6)
        /*002c*/ 	.word	0x00000020
.L_9:


//--------------------- .nv.info.triton_poi_fused_add_convolution_mul_pow_reciprocal_sin_view_6 --------------------------
	.section	.nv.info.triton_poi_fused_add_convolution_mul_pow_reciprocal_sin_view_6,"",@"SHT_CUDA_INFO"
	.sectionflags	@""
	.align	4


	//----- nvinfo : EIATTR_CUDA_API_VERSION
	.align		4
        /*0000*/ 	.byte	0x04, 0x37
        /*0002*/ 	.short	(.L_11 - .L_10)
.L_10:
        /*0004*/ 	.word	0x0000007c


	//----- nvinfo : EIATTR_KPARAM_INFO
	.align		4
.L_11:
        /*0008*/ 	.byte	0x04, 0x17
        /*000a*/ 	.short	(.L_13 - .L_12)
.L_12:
        /*000c*/ 	.word	0x00000000
        /*0010*/ 	.short	0x0008
        /*0012*/ 	.short	0x0040
        /*0014*/ 	.byte	0x00, 0xf0, 0x11, 0x00


	//----- nvinfo : EIATTR_KPARAM_INFO
	.align		4
.L_13:
        /*0018*/ 	.byte	0x04, 0x17
        /*001a*/ 	.short	(.L_15 - .L_14)
.L_14:
        /*001c*/ 	.word	0x00000000
        /*0020*/ 	.short	0x0007
        /*0022*/ 	.short	0x0038
        /*0024*/ 	.byte	0x00, 0xf4, 0x21, 0x00


	//----- nvinfo : EIATTR_KPARAM_INFO
	.align		4
.L_15:
        /*0028*/ 	.byte	0x04, 0x17
        /*002a*/ 	.short	(.L_17 - .L_16)
.L_16:
        /*002c*/ 	.word	0x00000000
        /*0030*/ 	.short	0x0006
        /*0032*/ 	.short	0x0030
        /*0034*/ 	.byte	0x00, 0xf4, 0x21, 0x00


	//----- nvinfo : EIATTR_KPARAM_INFO
	.align		4
.L_17:
        /*0038*/ 	.byte	0x04, 0x17
        /*003a*/ 	.short	(.L_19 - .L_18)
.L_18:
        /*003c*/ 	.word	0x00000000
        /*0040*/ 	.short	0x0005
        /*0042*/ 	.short	0x0028
        /*0044*/ 	.byte	0x00, 0xf4, 0x21, 0x00


	//----- nvinfo : EIATTR_KPARAM_INFO
	.align		4
.L_19:
        /*0048*/ 	.byte	0x04, 0x17
        /*004a*/ 	.short	(.L_21 - .L_20)
.L_20:
        /*004c*/ 	.word	0x00000000
        /*0050*/ 	.short	0x0004
        /*0052*/ 	.short	0x0020
        /*0054*/ 	.byte	0x00, 0xf4, 0x21, 0x00


	//----- nvinfo : EIATTR_KPARAM_INFO
	.align		4
.L_21:
        /*0058*/ 	.byte	0x04, 0x17
        /*005a*/ 	.short	(.L_23 - .L_22)
.L_22:
        /*005c*/ 	.word	0x00000000
        /*0060*/ 	.short	0x0003
        /*0062*/ 	.short	0x0018
        /*0064*/ 	.byte	0x00, 0xf4, 0x21, 0x00


	//----- nvinfo : EIATTR_KPARAM_INFO
	.align		4
.L_23:
        /*0068*/ 	.byte	0x04, 0x17
        /*006a*/ 	.short	(.L_25 - .L_24)
.L_24:
        /*006c*/ 	.word	0x00000000
        /*0070*/ 	.short	0x0002
        /*0072*/ 	.short	0x0010
        /*0074*/ 	.byte	0x00, 0xf4, 0x21, 0x00


	//----- nvinfo : EIATTR_KPARAM_INFO
	.align		4
.L_25:
        /*0078*/ 	.byte	0x04, 0x17
        /*007a*/ 	.short	(.L_27 - .L_26)
.L_26:
        /*007c*/ 	.word	0x00000000
        /*0080*/ 	.short	0x0001
        /*0082*/ 	.short	0x0008
        /*0084*/ 	.byte	0x00, 0xf4, 0x21, 0x00


	//----- nvinfo : EIATTR_KPARAM_INFO
	.align		4
.L_27:
        /*0088*/ 	.byte	0x04, 0x17
        /*008a*/ 	.short	(.L_29 - .L_28)
.L_28:
        /*008c*/ 	.word	0x00000000
        /*0090*/ 	.short	0x0000
        /*0092*/ 	.short	0x0000
        /*0094*/ 	.byte	0x00, 0xf4, 0x21, 0x00


	//----- nvinfo : EIATTR_SPARSE_MMA_MASK
	.align		4
.L_29:
        /*0098*/ 	.byte	0x03, 0x50
        /*009a*/ 	.short	0x0000


	//----- nvinfo : EIATTR_MAXREG_COUNT
	.align		4
        /*009c*/ 	.byte	0x03, 0x1b
        /*009e*/ 	.short	0x00ff


	//----- nvinfo : EIATTR_EXIT_INSTR_OFFSETS
	.align		4
        /*00a0*/ 	.byte	0x04, 0x1c
        /*00a2*/ 	.short	(.L_31 - .L_30)


	//   ....[0]....
.L_30:
        /*00a4*/ 	.word	0x00000990


	//   ....[1]....
        /*00a8*/ 	.word	0x000009b0


	//----- nvinfo : EIATTR_REQNTID
	.align		4
.L_31:
        /*00ac*/ 	.byte	0x04, 0x10
        /*00ae*/ 	.short	(.L_33 - .L_32)
.L_32:
        /*00b0*/ 	.word	0x00000080
        /*00b4*/ 	.word	0x00000001
        /*00b8*/ 	.word	0x00000001


	//----- nvinfo : EIATTR_CRS_STACK_SIZE
	.align		4
.L_33:
        /*00bc*/ 	.byte	0x04, 0x1e
        /*00be*/ 	.short	(.L_35 - .L_34)
.L_34:
        /*00c0*/ 	.word	0x00000000


	//----- nvinfo : EIATTR_CBANK_PARAM_SIZE
	.align		4
.L_35:
        /*00c4*/ 	.byte	0x03, 0x19
        /*00c6*/ 	.short	0x0044


	//----- nvinfo : EIATTR_PARAM_CBANK
	.align		4
        /*00c8*/ 	.byte	0x04, 0x0a
        /*00ca*/ 	.short	(.L_37 - .L_36)
	.align		4
.L_36:
        /*00cc*/ 	.word	index@(.nv.constant0.triton_poi_fused_add_convolution_mul_pow_reciprocal_sin_view_6)
        /*00d0*/ 	.short	0x0210
        /*00d2*/ 	.short	0x0044


	//----- nvinfo : EIATTR_SW_WAR
	.align		4
.L_37:
        /*00d4*/ 	.byte	0x04, 0x36
        /*00d6*/ 	.short	(.L_39 - .L_38)
.L_38:
        /*00d8*/ 	.word	0x00000008
.L_39:


//--------------------- .nv.callgraph             --------------------------
	.section	.nv.callgraph,"",@"SHT_CUDA_CALLGRAPH"
	.align	4
	.sectionentsize	8
	.align		4
        /*0000*/ 	.word	0x00000000
	.align		4
        /*0004*/ 	.word	0xffffffff
	.align		4
        /*0008*/ 	.word	0x00000000
	.align		4
        /*000c*/ 	.word	0xfffffffe
	.align		4
        /*0010*/ 	.word	0x00000000
	.align		4
        /*0014*/ 	.word	0xfffffffd
	.align		4
        /*0018*/ 	.word	0x00000000
	.align		4
        /*001c*/ 	.word	0xfffffffc


//--------------------- .nv.constant4             --------------------------
	.section	.nv.constant4,"a",@progbits
	.align	8
	.align		8
.nv.constant4:
        /*0000*/ 	.dword	_$_str
	.align		8
        /*0008*/ 	.dword	__cudart_i2opi_f


//--------------------- .text.triton_poi_fused_add_convolution_mul_pow_reciprocal_sin_view_6 --------------------------
	.section	.text.triton_poi_fused_add_convolution_mul_pow_reciprocal_sin_view_6,"ax",@progbits
	.align	128
        .global         triton_poi_fused_add_convolution_mul_pow_reciprocal_sin_view_6
        .type           triton_poi_fused_add_convolution_mul_pow_reciprocal_sin_view_6,@function
        .size           triton_poi_fused_add_convolution_mul_pow_reciprocal_sin_view_6,(.L_x_4 - triton_poi_fused_add_convolution_mul_pow_reciprocal_sin_view_6)
        .other          triton_poi_fused_add_convolution_mul_pow_reciprocal_sin_view_6,@"STO_CUDA_ENTRY STV_DEFAULT"
triton_poi_fused_add_convolution_mul_pow_reciprocal_sin_view_6:
.text.triton_poi_fused_add_convolution_mul_pow_reciprocal_sin_view_6:
[----:B------:R-:W0:Y:S01]  /*0000*/  LDC R1, c[0x0][0x28] ;  /* 0x00000a00ff017b82 */ /* 0x000e220000000800 */
[----:B------:R-:W1:Y:S07]  /*0010*/  S2R R10, SR_TID.X ;  /* 0x00000000000a7919 */ /* 0x000e6e0000002100 */
[----:B------:R-:W2:Y:S01]  /*0020*/  LDC.64 R18, c[0x0][0x228] ;  /* 0x00008a00ff127b82 */ /* 0x000ea20000000a00 */
[----:B------:R-:W-:Y:S01]  /*0030*/  IMAD.MOV.U32 R11, RZ, RZ, RZ ;  /* 0x000000ffff0b7224 */ /* 0x000fe200078e00ff */
[----:B------:R-:W-:Y:S01]  /*0040*/  ULDC.64 UR4, c[0x0][0x208] ;  /* 0x0000820000047ab9 */ /* 0x000fe20000000a00 */
[----:B------:R-:W3:Y:S01]  /*0050*/  S2R R3, SR_CTAID.X ;  /* 0x0000000000037919 */ /* 0x000ee20000002500 */
[----:B0-----:R-:W-:-:S04]  /*0060*/  VIADD R1, R1, 0xffffffe0 ;  /* 0xffffffe001017836 */ /* 0x001fc80000000000 */
[----:B------:R-:W0:Y:S08]  /*0070*/  LDC.64 R16, c[0x0][0x218] ;  /* 0x00008600ff107b82 */ /* 0x000e300000000a00 */
[----:B------:R-:W4:Y:S08]  /*0080*/  LDC.64 R12, c[0x0][0x220] ;  /* 0x00008800ff0c7b82 */ /* 0x000f300000000a00 */
[----:B------:R-:W5:Y:S01]  /*0090*/  LDC.64 R8, c[0x0][0x210] ;  /* 0x00008400ff087b82 */ /* 0x000f620000000a00 */
[----:B-1----:R-:W-:-:S07]  /*00a0*/  LOP3.LUT R10, R10, 0x7f, RZ, 0xc0, !PT ;  /* 0x0000007f0a0a7812 */ /* 0x002fce00078ec0ff */
[----:B------:R-:W1:Y:S01]  /*00b0*/  LDC.64 R6, c[0x0][0x238] ;  /* 0x00008e00ff067b82 */ /* 0x000e620000000a00 */
[----:B---3--:R-:W-:Y:S01]  /*00c0*/  SHF.R.S32.HI R0, RZ, 0x18, R3 ;  /* 0x00000018ff007819 */ /* 0x008fe20000011403 */
[----:B------:R-:W-:-:S03]  /*00d0*/  IMAD R10, R3, 0x80, R10 ;  /* 0x00000080030a7824 */ /* 0x000fc600078e020a */
[----:B------:R-:W-:-:S03]  /*00e0*/  SGXT R3, R0, 0x1 ;  /* 0x000000010003781a */ /* 0x000fc60000000200 */
[----:B------:R-:W3:Y:S01]  /*00f0*/  LDC.64 R4, c[0x0][0x230] ;  /* 0x00008c00ff047b82 */ /* 0x000ee20000000a00 */
[----:B------:R-:W-:Y:S02]  /*0100*/  ISETP.GE.AND P1, PT, R10, 0x80, PT ;  /* 0x000000800a00780c */ /* 0x000fe40003f26270 */
[----:B------:R-:W-:-:S04]  /*0110*/  LEA.HI R3, R3, R10, RZ, 0x2 ;  /* 0x0000000a03037211 */ /* 0x000fc800078f10ff */
[----:B------:R-:W-:-:S04]  /*0120*/  SHF.R.S32.HI R3, RZ, 0x2, R3 ;  /* 0x00000002ff037819 */ /* 0x000fc80000011403 */
[----:B------:R-:W-:-:S04]  /*0130*/  LEA.HI R0, R3, R3, RZ, 0x3 ;  /* 0x0000000303007211 */ /* 0x000fc800078f18ff */
[----:B------:R-:W-:-:S04]  /*0140*/  LOP3.LUT R0, R0, 0xfffffff8, RZ, 0xc0, !PT ;  /* 0xfffffff800007812 */ /* 0x000fc800078ec0ff */
[----:B------:R-:W-:Y:S01]  /*0150*/  IADD3 R15, R3, -R0, RZ ;  /* 0x80000000030f7210 */ /* 0x000fe20007ffe0ff */
[----:B------:R-:W-:Y:S01]  /*0160*/  IMAD.MOV.U32 R0, RZ, RZ, RZ ;  /* 0x000000ffff007224 */ /* 0x000fe200078e00ff */
[----:B------:R-:W3:Y:S01]  /*0170*/  LDC.64 R2, c[0x0][0x240] ;  /* 0x00009000ff027b82 */ /* 0x000ee20000000a00 */
[----:B------:R-:W-:Y:S02]  /*0180*/  HFMA2.MMA R14, -RZ, RZ, 0, 0 ;  /* 0x00000000ff0e7435 */ /* 0x000fe400000001ff */
[----:B--2---:R-:W-:-:S04]  /*0190*/  IMAD.WIDE R20, R15, 0x4, R18 ;  /* 0x000000040f147825 */ /* 0x004fc800078e0212 */
[C---:B0-----:R-:W-:Y:S01]  /*01a0*/  IMAD.WIDE R18, R10.reuse, 0x4, R16 ;  /* 0x000000040a127825 */ /* 0x041fe200078e0210 */
[----:B------:R-:W-:Y:S01]  /*01b0*/  CS2R R16, SRZ ;  /* 0x0000000000107805 */ /* 0x000fe2000001ff00 */
[----:B------:R-:W2:Y:S02]  /*01c0*/  @!P1 LDG.E.EL R11, desc[UR4][R20.64] ;  /* 0x00000004140b9981 */ /* 0x000ea4000c2e1900 */
[C---:B----4-:R-:W-:Y:S02]  /*01d0*/  IMAD.WIDE R12, R10.reuse, 0x4, R12 ;  /* 0x000000040a0c7825 */ /* 0x050fe400078e020c */
[----:B------:R0:W4:Y:S02]  /*01e0*/  @!P1 LDG.E R0, desc[UR4][R18.64] ;  /* 0x0000000412009981 */ /* 0x000124000c1e1900 */
[----:B-----5:R-:W-:Y:S02]  /*01f0*/  IMAD.WIDE R8, R10, 0x4, R8 ;  /* 0x000000040a087825 */ /* 0x020fe400078e0208 */
[----:B------:R-:W4:Y:S02]  /*0200*/  @!P1 LDG.E R17, desc[UR4][R12.64] ;  /* 0x000000040c119981 */ /* 0x000f24000c1e1900 */
[----:B------:R-:W-:-:S02]  /*0210*/  IMAD.MOV.U32 R23, RZ, RZ, RZ ;  /* 0x000000ffff177224 */ /* 0x000fc400078e00ff */
[----:B-1----:R-:W-:Y:S01]  /*0220*/  IMAD.WIDE R6, R15, 0x4, R6 ;  /* 0x000000040f067825 */ /* 0x002fe200078e0206 */
[----:B------:R-:W2:Y:S03]  /*0230*/  @!P1 LDG.E R16, desc[UR4][R8.64] ;  /* 0x0000000408109981 */ /* 0x000ea6000c1e1900 */
[----:B---3--:R-:W-:Y:S01]  /*0240*/  IMAD.WIDE R4, R10, 0x4, R4 ;  /* 0x000000040a047825 */ /* 0x008fe200078e0204 */
[----:B------:R-:W3:Y:S04]  /*0250*/  @!P1 LDG.E.EL R14, desc[UR4][R6.64] ;  /* 0x00000004060e9981 */ /* 0x000ee8000c2e1900 */
[----:B------:R-:W3:Y:S01]  /*0260*/  @!P1 LDG.E R23, desc[UR4][R4.64] ;  /* 0x0000000404179981 */ /* 0x000ee2000c1e1900 */
[----:B0-----:R-:W-:-:S02]  /*0270*/  IMAD.MOV.U32 R18, RZ, RZ, RZ ;  /* 0x000000ffff127224 */ /* 0x001fc400078e00ff */
[----:B------:R-:W-:-:S05]  /*0280*/  IMAD.WIDE R2, R15, 0x4, R2 ;  /* 0x000000040f027825 */ /* 0x000fca00078e0202 */
[----:B------:R-:W5:Y:S01]  /*0290*/  @!P1 LDG.E.EL R18, desc[UR4][R2.64] ;  /* 0x0000000402129981 */ /* 0x000f62000c2e1900 */
[----:B------:R-:W-:Y:S01]  /*02a0*/  BSSY B0, `(.L_x_0) ;  /* 0x000004d000007945 */ /* 0x000fe20003800000 */
[----:B----4-:R-:W-:Y:S01]  /*02b0*/  FADD R0, R17, R0 ;  /* 0x0000000011007221 */ /* 0x010fe20000000000 */
[----:B--2---:R-:W-:-:S04]  /*02c0*/  FADD R11, R11, R16 ;  /* 0x000000100b0b7221 */ /* 0x004fc80000000000 */
[----:B------:R-:W-:Y:S01]  /*02d0*/  FADD R11, R11, R0 ;  /* 0x000000000b0b7221 */ /* 0x000fe20000000000 */
[----:B---3--:R-:W-:-:S04]  /*02e0*/  FADD R14, R14, R23 ;  /* 0x000000170e0e7221 */ /* 0x008fc80000000000 */
[----:B------:R-:W-:-:S04]  /*02f0*/  FADD R11, R14, R11 ;  /* 0x0000000b0e0b7221 */ /* 0x000fc80000000000 */
[----:B-----5:R-:W-:-:S04]  /*0300*/  FMUL R12, R11, R18 ;  /* 0x000000120b0c7220 */ /* 0x020fc80000400000 */
[----:B------:R-:W-:-:S06]  /*0310*/  FMUL R0, R12, 0.63661974668502807617 ;  /* 0x3f22f9830c007820 */ /* 0x000fcc0000400000 */
[----:B------:R-:W0:Y:S01]  /*0320*/  F2I.FTZ.NTZ R0, R0 ;  /* 0x0000000000007305 */ /* 0x000e220000213100 */
[----:B------:R-:W-:-:S05]  /*0330*/  FADD.FTZ R4, |R12|, -RZ ;  /* 0x800000ff0c047221 */ /* 0x000fca0000010200 */
[----:B------:R-:W-:Y:S02]  /*0340*/  FSETP.GE.AND P0, PT, R4, 105615, PT ;  /* 0x47ce47800400780b */ /* 0x000fe40003f06000 */
[----:B0-----:R-:W-:-:S05]  /*0350*/  I2FP.F32.S32 R5, R0 ;  /* 0x0000000000057245 */ /* 0x001fca0000201400 */
[----:B------:R-:W-:-:S04]  /*0360*/  FFMA.FTZ R2, R5, -1.5707962512969970703, R12 ;  /* 0xbfc90fda05027823 */ /* 0x000fc8000001000c */
[----:B------:R-:W-:Y:S01]  /*0370*/  FFMA.FTZ R2, R5, -7.5497894158615963534e-08, R2 ;  /* 0xb3a2216805027823 */ /* 0x000fe20000010002 */
[----:B------:R-:W-:-:S03]  /*0380*/  FADD R13, R18, 9.9999997171806853657e-10 ;  /* 0x3089705f120d7421 */ /* 0x000fc60000000000 */
[----:B------:R-:W-:Y:S01]  /*0390*/  FFMA.FTZ R2, R5, -5.3903029534742383927e-15, R2 ;  /* 0xa7c234c505027823 */ /* 0x000fe20000010002 */
[----:B------:R-:W-:Y:S06]  /*03a0*/  @!P0 BRA `(.L_x_1) ;  /* 0x0000000000f08947 */ /* 0x000fec0003800000 */
[----:B------:R-:W-:-:S13]  /*03b0*/  FSETP.NEU.AND P0, PT, R4, +INF , PT ;  /* 0x7f8000000400780b */ /* 0x000fda0003f0d000 */
[----:B------:R-:W-:Y:S01]  /*03c0*/  @!P0 FMUL.FTZ R2, RZ, R12 ;  /* 0x0000000cff028220 */ /* 0x000fe20000410000 */
[----:B------:R-:W-:Y:S01]  /*03d0*/  @!P0 MOV R0, RZ ;  /* 0x000000ff00008202 */ /* 0x000fe20000000f00 */
[----:B------:R-:W-:Y:S06]  /*03e0*/  @!P0 BRA `(.L_x_1) ;  /* 0x0000000000e08947 */ /* 0x000fec0003800000 */
[----:B------:R-:W-:Y:S01]  /*03f0*/  SHF.R.U32.HI R17, RZ, 0x17, R12 ;  /* 0x00000017ff117819 */ /* 0x000fe2000001160c */
[----:B------:R-:W-:Y:S01]  /*0400*/  IMAD.SHL.U32 R3, R12, 0x100, RZ ;  /* 0x000001000c037824 */ /* 0x000fe200078e00ff */
[----:B------:R-:W-:Y:S01]  /*0410*/  MOV R5, RZ ;  /* 0x000000ff00057202 */ /* 0x000fe20000000f00 */
[----:B------:R-:W-:Y:S01]  /*0420*/  IMAD.MOV.U32 R0, RZ, RZ, RZ ;  /* 0x000000ffff007224 */ /* 0x000fe200078e00ff */
[----:B------:R-:W-:Y:S01]  /*0430*/  LOP3.LUT R2, R17, 0xe0, RZ, 0xc0, !PT ;  /* 0x000000e011027812 */ /* 0x000fe200078ec0ff */
[----:B------:R-:W-:Y:S01]  /*0440*/  IMAD.MOV.U32 R16, RZ, RZ, RZ ;  /* 0x000000ffff107224 */ /* 0x000fe200078e00ff */
[----:B------:R-:W-:Y:S01]  /*0450*/  LOP3.LUT R3, R3, 0x80000000, RZ, 0xfc, !PT ;  /* 0x8000000003037812 */ /* 0x000fe200078efcff */
[----:B------:R-:W-:Y:S02]  /*0460*/  ULDC.64 UR6, c[0x4][0x8] ;  /* 0x0100020000067ab9 */ /* 0x000fe40000000a00 */
[----:B------:R-:W-:Y:S01]  /*0470*/  VIADD R4, R2, 0xffffff80 ;  /* 0xffffff8002047836 */ /* 0x000fe20000000000 */
[----:B------:R-:W-:-:S04]  /*0480*/  MOV R2, R1 ;  /* 0x0000000100027202 */ /* 0x000fc80000000f00 */
[----:B------:R-:W-:-:S07]  /*0490*/  SHF.R.U32.HI R4, RZ, 0x5, R4 ;  /* 0x00000005ff047819 */ /* 0x000fce0000011604 */
.L_x_2:
[----:B------:R-:W-:-:S04]  /*04a0*/  IADD3 R14, P0, R5, UR6, RZ ;  /* 0x00000006050e7c10 */ /* 0x000fc8000ff1e0ff */
[----:B------:R-:W-:-:S06]  /*04b0*/  IADD3.X R15, R16, UR7, RZ, P0, !PT ;  /* 0x00000007100f7c10 */ /* 0x000fcc00087fe4ff */
[----:B------:R-:W2:Y:S01]  /*04c0*/  LDG.E.CONSTANT R15, desc[UR4][R14.64] ;  /* 0x000000040e0f7981 */ /* 0x000ea2000c1e9900 */
[----:B------:R-:W-:Y:S01]  /*04d0*/  IADD3 R5, P2, R5, 0x4, RZ ;  /* 0x0000000405057810 */ /* 0x000fe20007f5e0ff */
[----:B------:R-:W-:Y:S02]  /*04e0*/  IMAD.MOV.U32 R6, RZ, RZ, R0 ;  /* 0x000000ffff067224 */ /* 0x000fe400078e0000 */
[----:B------:R-:W-:Y:S01]  /*04f0*/  IMAD.MOV.U32 R7, RZ, RZ, RZ ;  /* 0x000000ffff077224 */ /* 0x000fe200078e00ff */
[----:B------:R-:W-:Y:S02]  /*0500*/  ISETP.NE.U32.AND P0, PT, R5, 0x18, PT ;  /* 0x000000180500780c */ /* 0x000fe40003f05070 */
[----:B------:R-:W-:-:S04]  /*0510*/  IADD3.X R16, RZ, R16, RZ, P2, !PT ;  /* 0x00000010ff107210 */ /* 0x000fc800017fe4ff */
[----:B------:R-:W-:Y:S01]  /*0520*/  ISETP.NE.AND.EX P0, PT, R16, RZ, PT, P0 ;  /* 0x000000ff1000720c */ /* 0x000fe20003f05300 */
[----:B--2---:R-:W-:-:S04]  /*0530*/  IMAD.WIDE.U32 R6, R3, R15, R6 ;  /* 0x0000000f03067225 */ /* 0x004fc800078e0006 */
[----:B------:R-:W-:Y:S01]  /*0540*/  IMAD.MOV.U32 R0, RZ, RZ, R7 ;  /* 0x000000ffff007224 */ /* 0x000fe200078e0007 */
[----:B------:R0:W-:Y:S02]  /*0550*/  STL [R2], R6 ;  /* 0x0000000602007387 */ /* 0x0001e40000100800 */
[----:B0-----:R-:W-:-:S05]  /*0560*/  VIADD R2, R2, 0x4 ;  /* 0x0000000402027836 */ /* 0x001fca0000000000 */
[----:B------:R-:W-:Y:S05]  /*0570*/  @P0 BRA `(.L_x_2) ;  /* 0xfffffffc00c80947 */ /* 0x000fea000383ffff */
[----:B------:R-:W-:Y:S01]  /*0580*/  LOP3.LUT P0, R6, R17, 0x1f, RZ, 0xc0, !PT ;  /* 0x0000001f11067812 */ /* 0x000fe2000780c0ff */
[----:B------:R-:W-:Y:S01]  /*0590*/  IMAD R14, R4, -0x4, R1 ;  /* 0xfffffffc040e7824 */ /* 0x000fe200078e0201 */
[----:B------:R0:W-:Y:S04]  /*05a0*/  STL [R1+0x18], R0 ;  /* 0x0000180001007387 */ /* 0x0001e80000100800 */
[----:B------:R-:W2:Y:S04]  /*05b0*/  LDL R2, [R14+0x18] ;  /* 0x000018000e027983 */ /* 0x000ea80000100800 */
[----:B------:R-:W3:Y:S04]  /*05c0*/  LDL R3, [R14+0x14] ;  /* 0x000014000e037983 */ /* 0x000ee80000100800 */
[----:B------:R-:W4:Y:S01]  /*05d0*/  @P0 LDL R7, [R14+0x10] ;  /* 0x000010000e070983 */ /* 0x000f220000100800 */
[----:B------:R-:W-:Y:S01]  /*05e0*/  @P0 IADD3 R4, -R6, 0x20, RZ ;  /* 0x0000002006040810 */ /* 0x000fe20007ffe1ff */
[----:B------:R-:W-:Y:S01]  /*05f0*/  UMOV UR6, 0x54442d19 ;  /* 0x54442d1900067882 */ /* 0x000fe20000000000 */
[----:B------:R-:W-:Y:S01]  /*0600*/  UMOV UR7, 0x3bf921fb ;  /* 0x3bf921fb00077882 */ /* 0x000fe20000000000 */
[----:B--2---:R-:W-:-:S02]  /*0610*/  @P0 SHF.L.U32 R5, R2, R6, RZ ;  /* 0x0000000602050219 */ /* 0x004fc400000006ff */
[----:B---3--:R-:W-:Y:S02]  /*0620*/  @P0 SHF.L.U32 R6, R3, R6, RZ ;  /* 0x0000000603060219 */ /* 0x008fe400000006ff */
[-C--:B----4-:R-:W-:Y:S02]  /*0630*/  @P0 SHF.R.U32.HI R7, RZ, R4.reuse, R7 ;  /* 0x00000004ff070219 */ /* 0x090fe40000011607 */
[----:B------:R-:W-:-:S03]  /*0640*/  @P0 SHF.R.U32.HI R4, RZ, R4, R3 ;  /* 0x00000004ff040219 */ /* 0x000fc60000011603 */
[----:B------:R-:W-:Y:S01]  /*0650*/  @P0 IMAD.IADD R3, R6, 0x1, R7 ;  /* 0x0000000106030824 */ /* 0x000fe200078e0207 */
[----:B------:R-:W-:-:S04]  /*0660*/  @P0 IADD3 R2, R5, R4, RZ ;  /* 0x0000000405020210 */ /* 0x000fc80007ffe0ff */
[C---:B------:R-:W-:Y:S01]  /*0670*/  SHF.L.W.U32.HI R15, R3.reuse, 0x2, R2 ;  /* 0x00000002030f7819 */ /* 0x040fe20000010e02 */
[----:B------:R-:W-:-:S03]  /*0680*/  IMAD.SHL.U32 R3, R3, 0x4, RZ ;  /* 0x0000000403037824 */ /* 0x000fc600078e00ff */
[----:B0-----:R-:W-:-:S04]  /*0690*/  SHF.R.S32.HI R0, RZ, 0x1f, R15 ;  /* 0x0000001fff007819 */ /* 0x001fc8000001140f */
[C---:B------:R-:W-:Y:S02]  /*06a0*/  LOP3.LUT R6, R0.reuse, R3, RZ, 0x3c, !PT ;  /* 0x0000000300067212 */ /* 0x040fe400078e3cff */
[----:B------:R-:W-:-:S04]  /*06b0*/  LOP3.LUT R7, R0, R15, RZ, 0x3c, !PT ;  /* 0x0000000f00077212 */ /* 0x000fc800078e3cff */
[----:B------:R-:W0:Y:S01]  /*06c0*/  I2F.F64.S64 R4, R6 ;  /* 0x0000000600047312 */ /* 0x000e220000301c00 */
[----:B------:R-:W-:Y:S02]  /*06d0*/  ISETP.GE.AND P0, PT, R12, RZ, PT ;  /* 0x000000ff0c00720c */ /* 0x000fe40003f06270 */
[----:B------:R-:W-:Y:S01]  /*06e0*/  SHF.R.U32.HI R0, RZ, 0x1e, R2 ;  /* 0x0000001eff007819 */ /* 0x000fe20000011602 */
[----:B0-----:R-:W-:-:S03]  /*06f0*/  DMUL R4, R4, UR6 ;  /* 0x0000000604047c28 */ /* 0x001fc60008000000 */
[C---:B------:R-:W-:Y:S02]  /*0700*/  LEA.HI R0, R15.reuse, R0, RZ, 0x1 ;  /* 0x000000000f007211 */ /* 0x040fe400078f08ff */
[----:B------:R-:W-:-:S05]  /*0710*/  LOP3.LUT R12, R15, R12, RZ, 0x3c, !PT ;  /* 0x0000000c0f0c7212 */ /* 0x000fca00078e3cff */
[----:B------:R-:W0:Y:S01]  /*0720*/  F2F.F32.F64 R4, R4 ;  /* 0x0000000400047310 */ /* 0x000e220000301000 */
[----:B------:R-:W-:Y:S02]  /*0730*/  IADD3 R2, -R0, RZ, RZ ;  /* 0x000000ff00027210 */ /* 0x000fe40007ffe1ff */
[----:B------:R-:W-:-:S03]  /*0740*/  ISETP.GE.AND P2, PT, R12, RZ, PT ;  /* 0x000000ff0c00720c */ /* 0x000fc60003f46270 */
[----:B------:R-:W-:Y:S01]  /*0750*/  @!P0 IMAD.MOV.U32 R0, RZ, RZ, R2 ;  /* 0x000000ffff008224 */ /* 0x000fe200078e0002 */
[----:B0-----:R-:W-:-:S09]  /*0760*/  FSEL R2, -R4, R4, !P2 ;  /* 0x0000000404027208 */ /* 0x001fd20005000100 */
.L_x_1:
[----:B------:R-:W-:Y:S05]  /*0770*/  BSYNC B0 ;  /* 0x0000000000007941 */ /* 0x000fea0003800000 */
.L_x_0:
[----:B------:R-:W-:Y:S01]  /*0780*/  LOP3.LUT R3, R0, 0x1, RZ, 0xc0, !PT ;  /* 0x0000000100037812 */ /* 0x000fe200078ec0ff */
[----:B------:R-:W-:Y:S01]  /*0790*/  FMUL.FTZ R6, R2, R2 ;  /* 0x0000000202067220 */ /* 0x000fe20000410000 */
[----:B------:R-:W-:Y:S01]  /*07a0*/  FSETP.GT.AND P0, PT, |R13|, 8.50705917302346158658e+37, PT ;  /* 0x7e8000000d00780b */ /* 0x000fe20003f04200 */
[----:B------:R-:W-:Y:S01]  /*07b0*/  ULDC.64 UR6, c[0x0][0x248] ;  /* 0x0000920000067ab9 */ /* 0x000fe20000000a00 */
[----:B------:R-:W-:Y:S01]  /*07c0*/  ISETP.NE.U32.AND P3, PT, R3, 0x1, PT ;  /* 0x000000010300780c */ /* 0x000fe20003f65070 */
[----:B------:R-:W-:Y:S01]  /*07d0*/  IMAD.MOV.U32 R3, RZ, RZ, -0x46b2bead ;  /* 0xb94d4153ff037424 */ /* 0x000fe200078e00ff */
[----:B------:R-:W-:Y:S01]  /*07e0*/  FSETP.GEU.AND P2, PT, |R13|, 1.175494350822287508e-38, PT ;  /* 0x008000000d00780b */ /* 0x000fe20003f4e200 */
[----:B------:R0:W-:Y:S01]  /*07f0*/  @!P1 STG.E desc[UR4][R8.64], R11 ;  /* 0x0000000b08009986 */ /* 0x0001e2000c101904 */
[----:B------:R-:W-:Y:S02]  /*0800*/  MOV R4, 0x3c0885e4 ;  /* 0x3c0885e400047802 */ /* 0x000fe40000000f00 */
[----:B------:R-:W-:-:S02]  /*0810*/  LOP3.LUT P4, RZ, R0, 0x2, RZ, 0xc0, !PT ;  /* 0x0000000200ff7812 */ /* 0x000fc4000788c0ff */
[----:B------:R-:W-:-:S03]  /*0820*/  FSEL R0, R2, 1, P3 ;  /* 0x3f80000002007808 */ /* 0x000fc60001800000 */
[----:B------:R-:W-:Y:S02]  /*0830*/  @P0 FMUL R13, R13, 0.25 ;  /* 0x3e8000000d0d0820 */ /* 0x000fe40000400000 */
[----:B------:R-:W-:Y:S02]  /*0840*/  @!P3 IMAD.MOV.U32 R5, RZ, RZ, 0x37cbac00 ;  /* 0x37cbac00ff05b424 */ /* 0x000fe400078e00ff */
[----:B------:R-:W-:Y:S01]  /*0850*/  @!P2 FMUL R13, R13, 16777216 ;  /* 0x4b8000000d0da820 */ /* 0x000fe20000400000 */
[----:B------:R-:W-:Y:S02]  /*0860*/  @!P3 IMAD.MOV.U32 R4, RZ, RZ, 0x3d2aaabb ;  /* 0x3d2aaabbff04b424 */ /* 0x000fe400078e00ff */
[----:B------:R-:W-:Y:S01]  /*0870*/  @!P3 FFMA.FTZ R3, R6, R5, -0.0013887860113754868507 ;  /* 0xbab607ed0603b423 */ /* 0x000fe20000010005 */
[----:B------:R-:W-:-:S03]  /*0880*/  HFMA2.MMA R5, -RZ, RZ, -1.541015625, -0.052001953125 ;  /* 0xbe2aaaa8ff057435 */ /* 0x000fc600000001ff */
[----:B------:R-:W-:Y:S01]  /*0890*/  FFMA.FTZ R4, R6, R3, R4 ;  /* 0x0000000306047223 */ /* 0x000fe20000010004 */
[----:B------:R-:W1:Y:S01]  /*08a0*/  MUFU.RCP R13, R13 ;  /* 0x0000000d000d7308 */ /* 0x000e620000001000 */
[----:B------:R-:W-:Y:S01]  /*08b0*/  IMAD.MOV.U32 R3, RZ, RZ, 0x3e800000 ;  /* 0x3e800000ff037424 */ /* 0x000fe200078e00ff */
[----:B------:R-:W-:-:S04]  /*08c0*/  @!P3 MOV R5, 0xbeffffff ;  /* 0xbeffffff0005b802 */ /* 0x000fc80000000f00 */
[----:B------:R-:W-:Y:S01]  /*08d0*/  FSEL R2, R3, 1, P0 ;  /* 0x3f80000003027808 */ /* 0x000fe20000000000 */
[C---:B------:R-:W-:Y:S01]  /*08e0*/  FFMA.FTZ R5, R6.reuse, R4, R5 ;  /* 0x0000000406057223 */ /* 0x040fe20000010005 */
[----:B------:R-:W-:-:S03]  /*08f0*/  FFMA.FTZ R3, R6, R0, RZ ;  /* 0x0000000006037223 */ /* 0x000fc600000100ff */
[----:B------:R-:W-:Y:S01]  /*0900*/  @!P2 FMUL R2, R2, 16777216 ;  /* 0x4b8000000202a820 */ /* 0x000fe20000400000 */
[----:B------:R-:W-:Y:S01]  /*0910*/  FFMA.FTZ R0, R3, R5, R0 ;  /* 0x0000000503007223 */ /* 0x000fe20000010000 */
[----:B------:R-:W-:Y:S02]  /*0920*/  SHF.R.S32.HI R3, RZ, 0x1f, R10 ;  /* 0x0000001fff037819 */ /* 0x000fe4000001140a */
[----:B-1----:R-:W-:Y:S01]  /*0930*/  FMUL R4, R13, R2 ;  /* 0x000000020d047220 */ /* 0x002fe20000400000 */
[----:B------:R-:W-:Y:S01]  /*0940*/  @P4 FFMA.FTZ R0, R0, -1, RZ ;  /* 0xbf80000000004823 */ /* 0x000fe200000100ff */
[----:B------:R-:W-:-:S03]  /*0950*/  LEA R2, P0, R10, UR6, 0x2 ;  /* 0x000000060a027c11 */ /* 0x000fc6000f8010ff */
[----:B------:R-:W-:Y:S01]  /*0960*/  FMUL R0, R0, R0 ;  /* 0x0000000000007220 */ /* 0x000fe20000400000 */
[----:B------:R-:W-:-:S03]  /*0970*/  LEA.HI.X R3, R10, UR7, R3, 0x2, P0 ;  /* 0x000000070a037c11 */ /* 0x000fc600080f1403 */
[----:B------:R-:W-:Y:S01]  /*0980*/  FFMA R5, R4, R0, R11 ;  /* 0x0000000004057223 */ /* 0x000fe2000000000b */
[----:B0-----:R-:W-:Y:S06]  /*0990*/  @P1 EXIT ;  /* 0x000000000000194d */ /* 0x001fec0003800000 */
[----:B------:R-:W-:Y:S01]  /*09a0*/  STG.E desc[UR4][R2.64], R5 ;  /* 0x0000000502007986 */ /* 0x000fe2000c101904 */
[----:B------:R-:W-:Y:S05]  /*09b0*/  EXIT ;  /* 0x000000000000794d */ /* 0x000fea0003800000 */
.L_x_3:
[----:B------:R-:W-:-:S00]  /*09c0*/  BRA `(.L_x_3) ;  /* 0xfffffffc00fc7947 */ /* 0x000fc0000383ffff */
[----:B------:R-:W-:-:S00]  /*09d0*/  NOP ;  /* 0x0000000000007918 */ /* 0x000fc00000000000 */
        /* <DEDUP_REMOVED lines=10> */
.L_x_4:


//--------------------- .nv.global.init           --------------------------
	.section	.nv.global.init,"aw",@progbits
	.align	4
.nv.global.init:
	.type		__cudart_i2opi_f,@object
	.size		__cudart_i2opi_f,(_$_str - __cudart_i2opi_f)
__cudart_i2opi_f:
        /*0000*/ 	.byte	0x41, 0x90, 0x43, 0x3c, 0x99, 0x95, 0x62, 0xdb, 0xc0, 0xdd, 0x34, 0xf5, 0xd1, 0x57, 0x27, 0xfc
        /*0010*/ 	.byte	0x29, 0x15, 0x44, 0x4e, 0x6e, 0x83, 0xf9, 0xa2
	.type		_$_str,@object
	.size		_$_str,(.L_0 - _$_str)
_$_str:
        /*0018*/ 	.byte	0x5f, 0x5f, 0x43, 0x55, 0x44, 0x41, 0x5f, 0x46, 0x54, 0x5a, 0x00
.L_0:


//--------------------- .nv.constant0.triton_poi_fused_add_convolution_mul_pow_reciprocal_sin_view_6 --------------------------
	.section	.nv.constant0.triton_poi_fused_add_convolution_mul_pow_reciprocal_sin_view_6,"a",@progbits
	.sectionflags	@""
	.align	4
.nv.constant0.triton_poi_fused_add_convolution_mul_pow_reciprocal_sin_view_6:
	.zero		596
